	.headerflags	@"EF_CUDA_TEXMODE_UNIFIED EF_CUDA_64BIT_ADDRESS EF_CUDA_ACCELERATORS EF_CUDA_SM90 EF_CUDA_VIRTUAL_SM(EF_CUDA_SM90)"
	.elftype	@"ET_EXEC"


//--------------------- .nv.info                  --------------------------
	.section	.nv.info,"",@"SHT_CUDA_INFO"
	.align	4


	//----- nvinfo : EIATTR_REGCOUNT
	.align		4
        /*0000*/ 	.byte	0x04, 0x2f
        /*0002*/ 	.short	(.L_1 - .L_0)
	.align		4
.L_0:
        /*0004*/ 	.word	index@(triton_poi_fused__unsafe_index_add_mul_sub_22)
        /*0008*/ 	.word	0x00000012


	//----- nvinfo : EIATTR_MIN_STACK_SIZE
	.align		4
.L_1:
        /*000c*/ 	.byte	0x04, 0x12
        /*000e*/ 	.short	(.L_3 - .L_2)
	.align		4
.L_2:
        /*0010*/ 	.word	index@(triton_poi_fused__unsafe_index_add_mul_sub_22)
        /*0014*/ 	.word	0x00000000


	//----- nvinfo : EIATTR_FRAME_SIZE
	.align		4
.L_3:
        /*0018*/ 	.byte	0x04, 0x11
        /*001a*/ 	.short	(.L_5 - .L_4)
	.align		4
.L_4:
        /*001c*/ 	.word	index@(triton_poi_fused__unsafe_index_add_mul_sub_22)
        /*0020*/ 	.word	0x00000000


	//----- nvinfo : EIATTR_MIN_STACK_SIZE
	.align		4
.L_5:
        /*0024*/ 	.byte	0x04, 0x12
        /*0026*/ 	.short	(.L_7 - .L_6)
	.align		4
.L_6:
        /*0028*/ 	.word	index@(triton_poi_fused__unsafe_index_add_mul_sub_22)
        /*002c*/ 	.word	0x00000000
.L_7:


//--------------------- .nv.info.triton_poi_fused__unsafe_index_add_mul_sub_22 --------------------------
	.section	.nv.info.triton_poi_fused__unsafe_index_add_mul_sub_22,"",@"SHT_CUDA_INFO"
	.sectionflags	@""
	.align	4


	//----- nvinfo : EIATTR_CUDA_API_VERSION
	.align		4
        /*0000*/ 	.byte	0x04, 0x37
        /*0002*/ 	.short	(.L_9 - .L_8)
.L_8:
        /*0004*/ 	.word	0x0000007c


	//----- nvinfo : EIATTR_KPARAM_INFO
	.align		4
.L_9:
        /*0008*/ 	.byte	0x04, 0x17
        /*000a*/ 	.short	(.L_11 - .L_10)
.L_10:
        /*000c*/ 	.word	0x00000000
        /*0010*/ 	.short	0x0006
        /*0012*/ 	.short	0x0030
        /*0014*/ 	.byte	0x00, 0xf0, 0x11, 0x00


	//----- nvinfo : EIATTR_KPARAM_INFO
	.align		4
.L_11:
        /*0018*/ 	.byte	0x04, 0x17
        /*001a*/ 	.short	(.L_13 - .L_12)
.L_12:
        /*001c*/ 	.word	0x00000000
        /*0020*/ 	.short	0x0005
        /*0022*/ 	.short	0x0028
        /*0024*/ 	.byte	0x00, 0xf4, 0x21, 0x00


	//----- nvinfo : EIATTR_KPARAM_INFO
	.align		4
.L_13:
        /*0028*/ 	.byte	0x04, 0x17
        /*002a*/ 	.short	(.L_15 - .L_14)
.L_14:
        /*002c*/ 	.word	0x00000000
        /*0030*/ 	.short	0x0004
        /*0032*/ 	.short	0x0020
        /*0034*/ 	.byte	0x00, 0xf4, 0x21, 0x00


	//----- nvinfo : EIATTR_KPARAM_INFO
	.align		4
.L_15:
        /*0038*/ 	.byte	0x04, 0x17
        /*003a*/ 	.short	(.L_17 - .L_16)
.L_16:
        /*003c*/ 	.word	0x00000000
        /*0040*/ 	.short	0x0003
        /*0042*/ 	.short	0x0018
        /*0044*/ 	.byte	0x00, 0xf4, 0x21, 0x00


	//----- nvinfo : EIATTR_KPARAM_INFO
	.align		4
.L_17:
        /*0048*/ 	.byte	0x04, 0x17
        /*004a*/ 	.short	(.L_19 - .L_18)
.L_18:
        /*004c*/ 	.word	0x00000000
        /*0050*/ 	.short	0x0002
        /*0052*/ 	.short	0x0010
        /*0054*/ 	.byte	0x00, 0xf4, 0x21, 0x00


	//----- nvinfo : EIATTR_KPARAM_INFO
	.align		4
.L_19:
        /*0058*/ 	.byte	0x04, 0x17
        /*005a*/ 	.short	(.L_21 - .L_20)
.L_20:
        /*005c*/ 	.word	0x00000000
        /*0060*/ 	.short	0x0001
        /*0062*/ 	.short	0x0008
        /*0064*/ 	.byte	0x00, 0xf4, 0x21, 0x00


	//----- nvinfo : EIATTR_KPARAM_INFO
	.align		4
.L_21:
        /*0068*/ 	.byte	0x04, 0x17
        /*006a*/ 	.short	(.L_23 - .L_22)
.L_22:
        /*006c*/ 	.word	0x00000000
        /*0070*/ 	.short	0x0000
        /*0072*/ 	.short	0x0000
        /*0074*/ 	.byte	0x00, 0xf4, 0x21, 0x00


	//----- nvinfo : EIATTR_SPARSE_MMA_MASK
	.align		4
.L_23:
        /*0078*/ 	.byte	0x03, 0x50
        /*007a*/ 	.short	0x0000


	//----- nvinfo : EIATTR_MAXREG_COUNT
	.align		4
        /*007c*/ 	.byte	0x03, 0x1b
        /*007e*/ 	.short	0x00ff


	//----- nvinfo : EIATTR_EXIT_INSTR_OFFSETS
	.align		4
        /*0080*/ 	.byte	0x04, 0x1c
        /*0082*/ 	.short	(.L_25 - .L_24)


	//   ....[0]....
.L_24:
        /*0084*/ 	.word	0x000001b0


	//   ....[1]....
        /*0088*/ 	.word	0x000001d0


	//----- nvinfo : EIATTR_REQNTID
	.align		4
.L_25:
        /*008c*/ 	.byte	0x04, 0x10
        /*008e*/ 	.short	(.L_27 - .L_26)
.L_26:
        /*0090*/ 	.word	0x00000080
        /*0094*/ 	.word	0x00000001
        /*0098*/ 	.word	0x00000001


	//----- nvinfo : EIATTR_CBANK_PARAM_SIZE
	.align		4
.L_27:
        /*009c*/ 	.byte	0x03, 0x19
        /*009e*/ 	.short	0x0034


	//----- nvinfo : EIATTR_PARAM_CBANK
	.align		4
        /*00a0*/ 	.byte	0x04, 0x0a
        /*00a2*/ 	.short	(.L_29 - .L_28)
	.align		4
.L_28:
        /*00a4*/ 	.word	index@(.nv.constant0.triton_poi_fused__unsafe_index_add_mul_sub_22)
        /*00a8*/ 	.short	0x0210
        /*00aa*/ 	.short	0x0034


	//----- nvinfo : EIATTR_SW_WAR
	.align		4
.L_29:
        /*00ac*/ 	.byte	0x04, 0x36
        /*00ae*/ 	.short	(.L_31 - .L_30)
.L_30:
        /*00b0*/ 	.word	0x00000008
.L_31:


//--------------------- .nv.callgraph             --------------------------
	.section	.nv.callgraph,"",@"SHT_CUDA_CALLGRAPH"
	.align	4
	.sectionentsize	8
	.align		4
        /*0000*/ 	.word	0x00000000
	.align		4
        /*0004*/ 	.word	0xffffffff
	.align		4
        /*0008*/ 	.word	0x00000000
	.align		4
        /*000c*/ 	.word	0xfffffffe
	.align		4
        /*0010*/ 	.word	0x00000000
	.align		4
        /*0014*/ 	.word	0xfffffffd
	.align		4
        /*0018*/ 	.word	0x00000000
	.align		4
        /*001c*/ 	.word	0xfffffffc


//--------------------- .text.triton_poi_fused__unsafe_index_add_mul_sub_22 --------------------------
	.section	.text.triton_poi_fused__unsafe_index_add_mul_sub_22,"ax",@progbits
	.align	128
        .global         triton_poi_fused__unsafe_index_add_mul_sub_22
        .type           triton_poi_fused__unsafe_index_add_mul_sub_22,@function
        .size           triton_poi_fused__unsafe_index_add_mul_sub_22,(.L_x_1 - triton_poi_fused__unsafe_index_add_mul_sub_22)
        .other          triton_poi_fused__unsafe_index_add_mul_sub_22,@"STO_CUDA_ENTRY STV_DEFAULT"
triton_poi_fused__unsafe_index_add_mul_sub_22:
.text.triton_poi_fused__unsafe_index_add_mul_sub_22:
[----:B------:R-:W0:Y:S02]  /*0000*/  LDC R1, c[0x0][0x28] ;  /* 0x00000a00ff017b82 */ /* 0x000e240000000800 */
[----:B------:R-:W1:Y:S01]  /*0010*/  S2R R0, SR_TID.X ;  /* 0x0000000000007919 */ /* 0x000e620000002100 */
[----:B------:R-:W2:Y:S01]  /*0020*/  LDC.64 R2, c[0x0][0x220] ;  /* 0x00008800ff027b82 */ /* 0x000ea20000000a00 */
[----:B------:R-:W-:Y:S01]  /*0030*/  MOV R11, RZ ;  /* 0x000000ff000b7202 */ /* 0x000fe20000000f00 */
[----:B------:R-:W-:Y:S01]  /*0040*/  ULDC.64 UR4, c[0x0][0x208] ;  /* 0x0000820000047ab9 */ /* 0x000fe20000000a00 */
[----:B------:R-:W3:Y:S01]  /*0050*/  S2R R5, SR_CTAID.X ;  /* 0x0000000000057919 */ /* 0x000ee20000002500 */
[----:B------:R-:W-:Y:S01]  /*0060*/  CS2R R12, SRZ ;  /* 0x00000000000c7805 */ /* 0x000fe2000001ff00 */
[----:B-1----:R-:W-:-:S05]  /*0070*/  IMAD.SHL.U32 R0, R0, 0x2, RZ ;  /* 0x0000000200007824 */ /* 0x002fca00078e00ff */
[----:B------:R-:W-:-:S05]  /*0080*/  LOP3.LUT R0, R0, 0xfe, RZ, 0xc0, !PT ;  /* 0x000000fe00007812 */ /* 0x000fca00078ec0ff */
[----:B---3--:R-:W-:Y:S01]  /*0090*/  IMAD R9, R5, 0x100, R0 ;  /* 0x0000010005097824 */ /* 0x008fe200078e0200 */
[----:B------:R-:W-:-:S04]  /*00a0*/  SHF.R.S32.HI R0, RZ, 0x17, R5 ;  /* 0x00000017ff007819 */ /* 0x000fc80000011405 */
[----:B------:R-:W-:Y:S02]  /*00b0*/  ISETP.GE.AND P0, PT, R9, 0x200, PT ;  /* 0x000002000900780c */ /* 0x000fe40003f06270 */
[----:B------:R-:W-:-:S04]  /*00c0*/  SGXT R0, R0, 0x1 ;  /* 0x000000010000781a */ /* 0x000fc80000000200 */
[----:B------:R-:W-:-:S04]  /*00d0*/  LEA.HI R0, R0, R9, RZ, 0x2 ;  /* 0x0000000900007211 */ /* 0x000fc800078f10ff */
[----:B------:R-:W-:Y:S01]  /*00e0*/  SHF.R.S32.HI R7, RZ, 0x2, R0 ;  /* 0x00000002ff077819 */ /* 0x000fe20000011400 */
[----:B------:R-:W-:Y:S02]  /*00f0*/  HFMA2.MMA R0, -RZ, RZ, 0, 0 ;  /* 0x00000000ff007435 */ /* 0x000fe400000001ff */
[----:B------:R-:W1:Y:S02]  /*0100*/  @!P0 LDC.64 R4, c[0x0][0x230] ;  /* 0x00008c00ff048b82 */ /* 0x000e640000000a00 */
[----:B--2---:R-:W-:-:S05]  /*0110*/  IMAD.WIDE R2, R7, 0x4, R2 ;  /* 0x0000000407027825 */ /* 0x004fca00078e0202 */
[----:B------:R-:W2:Y:S01]  /*0120*/  @!P0 LDG.E.EL R11, desc[UR4][R2.64] ;  /* 0x00000004020b8981 */ /* 0x000ea2000c2e1900 */
[----:B------:R-:W3:Y:S03]  /*0130*/  LDC.64 R6, c[0x0][0x238] ;  /* 0x00008e00ff067b82 */ /* 0x000ee60000000a00 */
[----:B------:R-:W4:Y:S04]  /*0140*/  @!P0 LDG.E.EL R0, desc[UR4][R2.64] ;  /* 0x0000000402008981 */ /* 0x000f28000c2e1900 */
[----:B-1----:R-:W5:Y:S01]  /*0150*/  @!P0 LDG.E.EL.64 R12, desc[UR4][R4.64] ;  /* 0x00000004040c8981 */ /* 0x002f62000c2e1b00 */
[----:B---3--:R-:W-:-:S04]  /*0160*/  IMAD.WIDE R6, R9, 0x4, R6 ;  /* 0x0000000409067825 */ /* 0x008fc800078e0206 */
[----:B--2---:R-:W-:Y:S01]  /*0170*/  FADD R8, R11, -R11 ;  /* 0x8000000b0b087221 */ /* 0x004fe20000000000 */
[----:B----4-:R-:W-:-:S04]  /*0180*/  FADD R15, R0, -R0 ;  /* 0x80000000000f7221 */ /* 0x010fc80000000000 */
[----:B-----5:R-:W-:Y:S01]  /*0190*/  FFMA R13, R15, R13, R0 ;  /* 0x0000000d0f0d7223 */ /* 0x020fe20000000000 */
[----:B------:R-:W-:Y:S01]  /*01a0*/  FFMA R12, R8, R12, R11 ;  /* 0x0000000c080c7223 */ /* 0x000fe2000000000b */
[----:B------:R-:W-:Y:S06]  /*01b0*/  @P0 EXIT ;  /* 0x000000000000094d */ /* 0x000fec0003800000 */
[----:B------:R-:W-:Y:S01]  /*01c0*/  STG.E.64 desc[UR4][R6.64], R12 ;  /* 0x0000000c06007986 */ /* 0x000fe2000c101b04 */
[----:B------:R-:W-:Y:S05]  /*01d0*/  EXIT ;  /* 0x000000000000794d */ /* 0x000fea0003800000 */
.L_x_0:
[----:B------:R-:W-:-:S00]  /*01e0*/  BRA `(.L_x_0) ;  /* 0xfffffffc00fc7947 */ /* 0x000fc0000383ffff */
[----:B------:R-:W-:-:S00]  /*01f0*/  NOP ;  /* 0x0000000000007918 */ /* 0x000fc00000000000 */
        /* <DEDUP_REMOVED lines=8> */
.L_x_1:


//--------------------- .nv.constant0.triton_poi_fused__unsafe_index_add_mul_sub_22 --------------------------
	.section	.nv.constant0.triton_poi_fused__unsafe_index_add_mul_sub_22,"a",@progbits
	.sectionflags	@""
	.align	4
.nv.constant0.triton_poi_fused__unsafe_index_add_mul_sub_22:
	.zero		580
